//
// Generated by NVIDIA NVVM Compiler
//
// Compiler Build ID: CL-36424714
// Cuda compilation tools, release 13.0, V13.0.88
// Based on NVVM 20.0.0
//

.version 9.0
.target sm_100
.address_size 64

	// .globl	_Z10add_on_gpuPiS_S_i

.visible .entry _Z10add_on_gpuPiS_S_i(
	.param .u64 .ptr .align 1 _Z10add_on_gpuPiS_S_i_param_0,
	.param .u64 .ptr .align 1 _Z10add_on_gpuPiS_S_i_param_1,
	.param .u64 .ptr .align 1 _Z10add_on_gpuPiS_S_i_param_2,
	.param .u32 _Z10add_on_gpuPiS_S_i_param_3
)
{
	.reg .pred 	%p<2>;
	.reg .b32 	%r<6>;
	.reg .b64 	%rd<11>;

	ld.param.u64 	%rd1, [_Z10add_on_gpuPiS_S_i_param_0];
	ld.param.u64 	%rd2, [_Z10add_on_gpuPiS_S_i_param_1];
	ld.param.u64 	%rd3, [_Z10add_on_gpuPiS_S_i_param_2];
	ld.param.u32 	%r2, [_Z10add_on_gpuPiS_S_i_param_3];
	mov.u32 	%r1, %tid.x;
	setp.ge.u32 	%p1, %r1, %r2;
	@%p1 bra 	$L__BB0_2;
	cvta.to.global.u64 	%rd4, %rd1;
	cvta.to.global.u64 	%rd5, %rd2;
	cvta.to.global.u64 	%rd6, %rd3;
	mul.wide.u32 	%rd7, %r1, 4;
	add.s64 	%rd8, %rd4, %rd7;
	ld.global.u32 	%r3, [%rd8];
	add.s64 	%rd9, %rd5, %rd7;
	ld.global.u32 	%r4, [%rd9];
	add.s32 	%r5, %r4, %r3;
	add.s64 	%rd10, %rd6, %rd7;
	st.global.u32 	[%rd10], %r5;
$L__BB0_2:
	ret;

}
	// .globl	_Z20add_on_gpu_any_countPiS_S_i
.visible .entry _Z20add_on_gpu_any_countPiS_S_i(
	.param .u64 .ptr .align 1 _Z20add_on_gpu_any_countPiS_S_i_param_0,
	.param .u64 .ptr .align 1 _Z20add_on_gpu_any_countPiS_S_i_param_1,
	.param .u64 .ptr .align 1 _Z20add_on_gpu_any_countPiS_S_i_param_2,
	.param .u32 _Z20add_on_gpu_any_countPiS_S_i_param_3
)
{
	.reg .pred 	%p<3>;
	.reg .b32 	%r<10>;
	.reg .b64 	%rd<11>;

	ld.param.u64 	%rd4, [_Z20add_on_gpu_any_countPiS_S_i_param_0];
	ld.param.u64 	%rd5, [_Z20add_on_gpu_any_countPiS_S_i_param_1];
	ld.param.u64 	%rd6, [_Z20add_on_gpu_any_countPiS_S_i_param_2];
	ld.param.u32 	%r5, [_Z20add_on_gpu_any_countPiS_S_i_param_3];
	mov.u32 	%r9, %tid.x;
	setp.ge.s32 	%p1, %r9, %r5;
	@%p1 bra 	$L__BB1_3;
	mov.u32 	%r2, %ntid.x;
	cvta.to.global.u64 	%rd1, %rd4;
	cvta.to.global.u64 	%rd2, %rd5;
	cvta.to.global.u64 	%rd3, %rd6;
$L__BB1_2:
	mul.wide.s32 	%rd7, %r9, 4;
	add.s64 	%rd8, %rd1, %rd7;
	ld.global.u32 	%r6, [%rd8];
	add.s64 	%rd9, %rd2, %rd7;
	ld.global.u32 	%r7, [%rd9];
	add.s32 	%r8, %r7, %r6;
	add.s64 	%rd10, %rd3, %rd7;
	st.global.u32 	[%rd10], %r8;
	add.s32 	%r9, %r9, %r2;
	setp.lt.s32 	%p2, %r9, %r5;
	@%p2 bra 	$L__BB1_2;
$L__BB1_3:
	ret;

}


// ===== COMPILED SASS (sm_100) =====

	.target	sm_100

	.elftype	@"ET_EXEC"


//--------------------- .note.nv.tkinfo           --------------------------
	.section	.note.nv.tkinfo,"",@"SHT_NOTE"
	.sectionflags	@"SHF_NOTE_NV_TKINFO"
	.tkinfo
        /*0018*/ 	.word	0x00000002
        /*0030*/ 	.string	""
        /*0030*/ 	.string	"ptxas"
        /*0030*/ 	.string	"Cuda compilation tools, release 13.0, V13.0.88"
        /*0030*/ 	.string	"Build cuda_13.0.r13.0/compiler.36424714_0"
        /*0030*/ 	.string	"-arch sm_100 -m 64 "



//--------------------- .note.nv.cuinfo           --------------------------
	.section	.note.nv.cuinfo,"",@"SHT_NOTE"
	.sectionflags	@"SHF_NOTE_NV_CUINFO"
        /*0018*/ 	.short	0x0002
        /*001a*/ 	.short	0x0064
        /*001c*/ 	.short	0x0082
	.zero		2


//--------------------- .nv.info                  --------------------------
	.section	.nv.info,"",@"SHT_CUDA_INFO"
	.align	4


	//----- nvinfo : EIATTR_REGCOUNT
	.align		4
        /*0000*/ 	.byte	0x04, 0x2f
        /*0002*/ 	.short	(.L_1 - .L_0)
	.align		4
.L_0:
        /*0004*/ 	.word	index@(_Z10add_on_gpuPiS_S_i)
        /*0008*/ 	.word	0x0000000c


	//----- nvinfo : EIATTR_FRAME_SIZE
	.align		4
.L_1:
        /*000c*/ 	.byte	0x04, 0x11
        /*000e*/ 	.short	(.L_3 - .L_2)
	.align		4
.L_2:
        /*0010*/ 	.word	index@(_Z10add_on_gpuPiS_S_i)
        /*0014*/ 	.word	0x00000000


	//----- nvinfo : EIATTR_REGCOUNT
	.align		4
.L_3:
        /*0018*/ 	.byte	0x04, 0x2f
        /*001a*/ 	.short	(.L_5 - .L_4)
	.align		4
.L_4:
        /*001c*/ 	.word	index@(_Z20add_on_gpu_any_countPiS_S_i)
        /*0020*/ 	.word	0x00000014


	//----- nvinfo : EIATTR_FRAME_SIZE
	.align		4
.L_5:
        /*0024*/ 	.byte	0x04, 0x11
        /*0026*/ 	.short	(.L_7 - .L_6)
	.align		4
.L_6:
        /*0028*/ 	.word	index@(_Z20add_on_gpu_any_countPiS_S_i)
        /*002c*/ 	.word	0x00000000


	//----- nvinfo : EIATTR_MIN_STACK_SIZE
	.align		4
.L_7:
        /*0030*/ 	.byte	0x04, 0x12
        /*0032*/ 	.short	(.L_9 - .L_8)
	.align		4
.L_8:
        /*0034*/ 	.word	index@(_Z20add_on_gpu_any_countPiS_S_i)
        /*0038*/ 	.word	0x00000000


	//----- nvinfo : EIATTR_MIN_STACK_SIZE
	.align		4
.L_9:
        /*003c*/ 	.byte	0x04, 0x12
        /*003e*/ 	.short	(.L_11 - .L_10)
	.align		4
.L_10:
        /*0040*/ 	.word	index@(_Z10add_on_gpuPiS_S_i)
        /*0044*/ 	.word	0x00000000
.L_11:


//--------------------- .nv.compat                --------------------------
	.section	.nv.compat,"",@"SHT_CUDA_COMPAT_INFO"
	.align	4
        /*0000*/ 	.byte	0x02, 0x09, 0x00, 0x00, 0x02, 0x02, 0x01, 0x00, 0x02, 0x05, 0x05, 0x00, 0x03, 0x07, 0x01, 0x01
        /*0010*/ 	.byte	0x02, 0x03, 0x00, 0x00, 0x02, 0x06, 0x01, 0x00, 0x04, 0x0b, 0x08, 0x00, 0x09, 0x00, 0x00, 0x00
        /*0020*/ 	.byte	0x00, 0x00, 0x00, 0x00


//--------------------- .nv.info._Z20add_on_gpu_any_countPiS_S_i --------------------------
	.section	.nv.info._Z20add_on_gpu_any_countPiS_S_i,"",@"SHT_CUDA_INFO"
	.sectionflags	@""
	.align	4


	//----- nvinfo : EIATTR_CUDA_API_VERSION
	.align		4
        /*0000*/ 	.byte	0x04, 0x37
        /*0002*/ 	.short	(.L_13 - .L_12)
.L_12:
        /*0004*/ 	.word	0x00000082


	//----- nvinfo : EIATTR_KPARAM_INFO
	.align		4
.L_13:
        /*0008*/ 	.byte	0x04, 0x17
        /*000a*/ 	.short	(.L_15 - .L_14)
.L_14:
        /*000c*/ 	.word	0x00000000
        /*0010*/ 	.short	0x0003
        /*0012*/ 	.short	0x0018
        /*0014*/ 	.byte	0x00, 0xf0, 0x11, 0x00


	//----- nvinfo : EIATTR_KPARAM_INFO
	.align		4
.L_15:
        /*0018*/ 	.byte	0x04, 0x17
        /*001a*/ 	.short	(.L_17 - .L_16)
.L_16:
        /*001c*/ 	.word	0x00000000
        /*0020*/ 	.short	0x0002
        /*0022*/ 	.short	0x0010
        /*0024*/ 	.byte	0x00, 0xf5, 0x21, 0x00


	//----- nvinfo : EIATTR_KPARAM_INFO
	.align		4
.L_17:
        /*0028*/ 	.byte	0x04, 0x17
        /*002a*/ 	.short	(.L_19 - .L_18)
.L_18:
        /*002c*/ 	.word	0x00000000
        /*0030*/ 	.short	0x0001
        /*0032*/ 	.short	0x0008
        /*0034*/ 	.byte	0x00, 0xf5, 0x21, 0x00


	//----- nvinfo : EIATTR_KPARAM_INFO
	.align		4
.L_19:
        /*0038*/ 	.byte	0x04, 0x17
        /*003a*/ 	.short	(.L_21 - .L_20)
.L_20:
        /*003c*/ 	.word	0x00000000
        /*0040*/ 	.short	0x0000
        /*0042*/ 	.short	0x0000
        /*0044*/ 	.byte	0x00, 0xf5, 0x21, 0x00


	//----- nvinfo : EIATTR_SPARSE_MMA_MASK
	.align		4
.L_21:
        /*0048*/ 	.byte	0x03, 0x50
        /*004a*/ 	.short	0x0000


	//----- nvinfo : EIATTR_MAXREG_COUNT
	.align		4
        /*004c*/ 	.byte	0x03, 0x1b
        /*004e*/ 	.short	0x00ff


	//----- nvinfo : EIATTR_MERCURY_ISA_VERSION
	.align		4
        /*0050*/ 	.byte	0x03, 0x5f
        /*0052*/ 	.short	0x0101


	//----- nvinfo : EIATTR_VRC_CTA_INIT_COUNT
	.align		4
        /*0054*/ 	.byte	0x02, 0x4a
	.zero		1
	.zero		1


	//----- nvinfo : EIATTR_EXIT_INSTR_OFFSETS
	.align		4
        /*0058*/ 	.byte	0x04, 0x1c
        /*005a*/ 	.short	(.L_23 - .L_22)


	//   ....[0]....
.L_22:
        /*005c*/ 	.word	0x00000040


	//   ....[1]....
        /*0060*/ 	.word	0x00000140


	//----- nvinfo : EIATTR_CRS_STACK_SIZE
	.align		4
.L_23:
        /*0064*/ 	.byte	0x04, 0x1e
        /*0066*/ 	.short	(.L_25 - .L_24)
.L_24:
        /*0068*/ 	.word	0x00000000


	//----- nvinfo : EIATTR_CBANK_PARAM_SIZE
	.align		4
.L_25:
        /*006c*/ 	.byte	0x03, 0x19
        /*006e*/ 	.short	0x001c


	//----- nvinfo : EIATTR_PARAM_CBANK
	.align		4
        /*0070*/ 	.byte	0x04, 0x0a
        /*0072*/ 	.short	(.L_27 - .L_26)
	.align		4
.L_26:
        /*0074*/ 	.word	index@(.nv.constant0._Z20add_on_gpu_any_countPiS_S_i)
        /*0078*/ 	.short	0x0380
        /*007a*/ 	.short	0x001c


	//----- nvinfo : EIATTR_SW_WAR
	.align		4
.L_27:
        /*007c*/ 	.byte	0x04, 0x36
        /*007e*/ 	.short	(.L_29 - .L_28)
.L_28:
        /*0080*/ 	.word	0x00000008
.L_29:


//--------------------- .nv.info._Z10add_on_gpuPiS_S_i --------------------------
	.section	.nv.info._Z10add_on_gpuPiS_S_i,"",@"SHT_CUDA_INFO"
	.sectionflags	@""
	.align	4


	//----- nvinfo : EIATTR_CUDA_API_VERSION
	.align		4
        /*0000*/ 	.byte	0x04, 0x37
        /*0002*/ 	.short	(.L_31 - .L_30)
.L_30:
        /*0004*/ 	.word	0x00000082


	//----- nvinfo : EIATTR_KPARAM_INFO
	.align		4
.L_31:
        /*0008*/ 	.byte	0x04, 0x17
        /*000a*/ 	.short	(.L_33 - .L_32)
.L_32:
        /*000c*/ 	.word	0x00000000
        /*0010*/ 	.short	0x0003
        /*0012*/ 	.short	0x0018
        /*0014*/ 	.byte	0x00, 0xf0, 0x11, 0x00


	//----- nvinfo : EIATTR_KPARAM_INFO
	.align		4
.L_33:
        /*0018*/ 	.byte	0x04, 0x17
        /*001a*/ 	.short	(.L_35 - .L_34)
.L_34:
        /*001c*/ 	.word	0x00000000
        /*0020*/ 	.short	0x0002
        /*0022*/ 	.short	0x0010
        /*0024*/ 	.byte	0x00, 0xf5, 0x21, 0x00


	//----- nvinfo : EIATTR_KPARAM_INFO
	.align		4
.L_35:
        /*0028*/ 	.byte	0x04, 0x17
        /*002a*/ 	.short	(.L_37 - .L_36)
.L_36:
        /*002c*/ 	.word	0x00000000
        /*0030*/ 	.short	0x0001
        /*0032*/ 	.short	0x0008
        /*0034*/ 	.byte	0x00, 0xf5, 0x21, 0x00


	//----- nvinfo : EIATTR_KPARAM_INFO
	.align		4
.L_37:
        /*0038*/ 	.byte	0x04, 0x17
        /*003a*/ 	.short	(.L_39 - .L_38)
.L_38:
        /*003c*/ 	.word	0x00000000
        /*0040*/ 	.short	0x0000
        /*0042*/ 	.short	0x0000
        /*0044*/ 	.byte	0x00, 0xf5, 0x21, 0x00


	//----- nvinfo : EIATTR_SPARSE_MMA_MASK
	.align		4
.L_39:
        /*0048*/ 	.byte	0x03, 0x50
        /*004a*/ 	.short	0x0000


	//----- nvinfo : EIATTR_MAXREG_COUNT
	.align		4
        /*004c*/ 	.byte	0x03, 0x1b
        /*004e*/ 	.short	0x00ff


	//----- nvinfo : EIATTR_MERCURY_ISA_VERSION
	.align		4
        /*0050*/ 	.byte	0x03, 0x5f
        /*0052*/ 	.short	0x0101


	//----- nvinfo : EIATTR_VRC_CTA_INIT_COUNT
	.align		4
        /*0054*/ 	.byte	0x02, 0x4a
	.zero		1
	.zero		1


	//----- nvinfo : EIATTR_EXIT_INSTR_OFFSETS
	.align		4
        /*0058*/ 	.byte	0x04, 0x1c
        /*005a*/ 	.short	(.L_41 - .L_40)


	//   ....[0]....
.L_40:
        /*005c*/ 	.word	0x00000040


	//   ....[1]....
        /*0060*/ 	.word	0x00000100


	//----- nvinfo : EIATTR_CBANK_PARAM_SIZE
	.align		4
.L_41:
        /*0064*/ 	.byte	0x03, 0x19
        /*0066*/ 	.short	0x001c


	//----- nvinfo : EIATTR_PARAM_CBANK
	.align		4
        /*0068*/ 	.byte	0x04, 0x0a
        /*006a*/ 	.short	(.L_43 - .L_42)
	.align		4
.L_42:
        /*006c*/ 	.word	index@(.nv.constant0._Z10add_on_gpuPiS_S_i)
        /*0070*/ 	.short	0x0380
        /*0072*/ 	.short	0x001c


	//----- nvinfo : EIATTR_SW_WAR
	.align		4
.L_43:
        /*0074*/ 	.byte	0x04, 0x36
        /*0076*/ 	.short	(.L_45 - .L_44)
.L_44:
        /*0078*/ 	.word	0x00000008
.L_45:


//--------------------- .nv.callgraph             --------------------------
	.section	.nv.callgraph,"",@"SHT_CUDA_CALLGRAPH"
	.align	4
	.sectionentsize	8
	.align		4
        /*0000*/ 	.word	0x00000000
	.align		4
        /*0004*/ 	.word	0xffffffff
	.align		4
        /*0008*/ 	.word	0x00000000
	.align		4
        /*000c*/ 	.word	0xfffffffe
	.align		4
        /*0010*/ 	.word	0x00000000
	.align		4
        /*0014*/ 	.word	0xfffffffd
	.align		4
        /*0018*/ 	.word	0x00000000
	.align		4
        /*001c*/ 	.word	0xfffffffc


//--------------------- .text._Z20add_on_gpu_any_countPiS_S_i --------------------------
	.section	.text._Z20add_on_gpu_any_countPiS_S_i,"ax",@progbits
	.align	128
        .global         _Z20add_on_gpu_any_countPiS_S_i
        .type           _Z20add_on_gpu_any_countPiS_S_i,@function
        .size           _Z20add_on_gpu_any_countPiS_S_i,(.L_x_3 - _Z20add_on_gpu_any_countPiS_S_i)
        .other          _Z20add_on_gpu_any_countPiS_S_i,@"STO_CUDA_ENTRY STV_DEFAULT"
_Z20add_on_gpu_any_countPiS_S_i:
.text._Z20add_on_gpu_any_countPiS_S_i:
[----:B------:R-:W-:Y:S01]  /*0000*/  LDC R1, c[0x0][0x37c] ;  /* 0x0000df00ff017b82 */ /* 0x000fe20000000800 */
[----:B------:R-:W0:Y:S01]  /*0010*/  S2R R15, SR_TID.X ;  /* 0x00000000000f7919 */ /* 0x000e220000002100 */
[----:B------:R-:W0:Y:S02]  /*0020*/  LDCU UR5, c[0x0][0x398] ;  /* 0x00007300ff0577ac */ /* 0x000e240008000800 */
[----:B0-----:R-:W-:-:S13]  /*0030*/  ISETP.GE.AND P0, PT, R15, UR5, PT ;  /* 0x000000050f007c0c */ /* 0x001fda000bf06270 */
[----:B------:R-:W-:Y:S05]  /*0040*/  @P0 EXIT ;  /* 0x000000000000094d */ /* 0x000fea0003800000 */
[----:B------:R-:W0:Y:S01]  /*0050*/  LDC.64 R12, c[0x0][0x390] ;  /* 0x0000e400ff0c7b82 */ /* 0x000e220000000a00 */
[----:B------:R-:W1:Y:S01]  /*0060*/  LDCU UR4, c[0x0][0x360] ;  /* 0x00006c00ff0477ac */ /* 0x000e620008000800 */
[----:B------:R-:W2:Y:S06]  /*0070*/  LDCU.64 UR6, c[0x0][0x358] ;  /* 0x00006b00ff0677ac */ /* 0x000eac0008000a00 */
[----:B------:R-:W3:Y:S08]  /*0080*/  LDC.64 R8, c[0x0][0x380] ;  /* 0x0000e000ff087b82 */ /* 0x000ef00000000a00 */
[----:B------:R-:W4:Y:S02]  /*0090*/  LDC.64 R10, c[0x0][0x388] ;  /* 0x0000e200ff0a7b82 */ /* 0x000f240000000a00 */
.L_x_0:
[----:B---3--:R-:W-:-:S04]  /*00a0*/  IMAD.WIDE R2, R15, 0x4, R8 ;  /* 0x000000040f027825 */ /* 0x008fc800078e0208 */
[C---:B----4-:R-:W-:Y:S02]  /*00b0*/  IMAD.WIDE R4, R15.reuse, 0x4, R10 ;  /* 0x000000040f047825 */ /* 0x050fe400078e020a */
[----:B--2---:R-:W2:Y:S04]  /*00c0*/  LDG.E R2, desc[UR6][R2.64] ;  /* 0x0000000602027981 */ /* 0x004ea8000c1e1900 */
[----:B------:R-:W2:Y:S01]  /*00d0*/  LDG.E R5, desc[UR6][R4.64] ;  /* 0x0000000604057981 */ /* 0x000ea2000c1e1900 */
[C---:B0-----:R-:W-:Y:S01]  /*00e0*/  IMAD.WIDE R6, R15.reuse, 0x4, R12 ;  /* 0x000000040f067825 */ /* 0x041fe200078e020c */
[----:B-1----:R-:W-:-:S04]  /*00f0*/  IADD3 R15, PT, PT, R15, UR4, RZ ;  /* 0x000000040f0f7c10 */ /* 0x002fc8000fffe0ff */
[----:B------:R-:W-:Y:S02]  /*0100*/  ISETP.GE.AND P0, PT, R15, UR5, PT ;  /* 0x000000050f007c0c */ /* 0x000fe4000bf06270 */
[----:B--2---:R-:W-:-:S05]  /*0110*/  IADD3 R17, PT, PT, R2, R5, RZ ;  /* 0x0000000502117210 */ /* 0x004fca0007ffe0ff */
[----:B------:R0:W-:Y:S06]  /*0120*/  STG.E desc[UR6][R6.64], R17 ;  /* 0x0000001106007986 */ /* 0x0001ec000c101906 */
[----:B------:R-:W-:Y:S05]  /*0130*/  @!P0 BRA `(.L_x_0) ;  /* 0xfffffffc00d88947 */ /* 0x000fea000383ffff */
[----:B------:R-:W-:Y:S05]  /*0140*/  EXIT ;  /* 0x000000000000794d */ /* 0x000fea0003800000 */
.L_x_1:
[----:B------:R-:W-:-:S00]  /*0150*/  BRA `(.L_x_1) ;  /* 0xfffffffc00fc7947 */ /* 0x000fc0000383ffff */
[----:B------:R-:W-:-:S00]  /*0160*/  NOP ;  /* 0x0000000000007918 */ /* 0x000fc00000000000 */
        /* <DEDUP_REMOVED lines=9> */
.L_x_3:


//--------------------- .text._Z10add_on_gpuPiS_S_i --------------------------
	.section	.text._Z10add_on_gpuPiS_S_i,"ax",@progbits
	.align	128
        .global         _Z10add_on_gpuPiS_S_i
        .type           _Z10add_on_gpuPiS_S_i,@function
        .size           _Z10add_on_gpuPiS_S_i,(.L_x_4 - _Z10add_on_gpuPiS_S_i)
        .other          _Z10add_on_gpuPiS_S_i,@"STO_CUDA_ENTRY STV_DEFAULT"
_Z10add_on_gpuPiS_S_i:
.text._Z10add_on_gpuPiS_S_i:
[----:B------:R-:W-:Y:S01]  /*0000*/  LDC R1, c[0x0][0x37c] ;  /* 0x0000df00ff017b82 */ /* 0x000fe20000000800 */
[----:B------:R-:W0:Y:S01]  /*0010*/  S2R R9, SR_TID.X ;  /* 0x0000000000097919 */ /* 0x000e220000002100 */
[----:B------:R-:W0:Y:S02]  /*0020*/  LDCU UR4, c[0x0][0x398] ;  /* 0x00007300ff0477ac */ /* 0x000e240008000800 */
[----:B0-----:R-:W-:-:S13]  /*0030*/  ISETP.GE.U32.AND P0, PT, R9, UR4, PT ;  /* 0x0000000409007c0c */ /* 0x001fda000bf06070 */
[----:B------:R-:W-:Y:S05]  /*0040*/  @P0 EXIT ;  /* 0x000000000000094d */ /* 0x000fea0003800000 */
[----:B------:R-:W0:Y:S01]  /*0050*/  LDC.64 R2, c[0x0][0x380] ;  /* 0x0000e000ff027b82 */ /* 0x000e220000000a00 */
[----:B------:R-:W1:Y:S07]  /*0060*/  LDCU.64 UR4, c[0x0][0x358] ;  /* 0x00006b00ff0477ac */ /* 0x000e6e0008000a00 */
[----:B------:R-:W2:Y:S08]  /*0070*/  LDC.64 R4, c[0x0][0x388] ;  /* 0x0000e200ff047b82 */ /* 0x000eb00000000a00 */
[----:B------:R-:W3:Y:S01]  /*0080*/  LDC.64 R6, c[0x0][0x390] ;  /* 0x0000e400ff067b82 */ /* 0x000ee20000000a00 */
[----:B0-----:R-:W-:-:S06]  /*0090*/  IMAD.WIDE.U32 R2, R9, 0x4, R2 ;  /* 0x0000000409027825 */ /* 0x001fcc00078e0002 */
[----:B-1----:R-:W4:Y:S01]  /*00a0*/  LDG.E R2, desc[UR4][R2.64] ;  /* 0x0000000402027981 */ /* 0x002f22000c1e1900 */
[----:B--2---:R-:W-:-:S06]  /*00b0*/  IMAD.WIDE.U32 R4, R9, 0x4, R4 ;  /* 0x0000000409047825 */ /* 0x004fcc00078e0004 */
[----:B------:R-:W4:Y:S01]  /*00c0*/  LDG.E R5, desc[UR4][R4.64] ;  /* 0x0000000404057981 */ /* 0x000f22000c1e1900 */
[----:B---3--:R-:W-:Y:S01]  /*00d0*/  IMAD.WIDE.U32 R6, R9, 0x4, R6 ;  /* 0x0000000409067825 */ /* 0x008fe200078e0006 */
[----:B----4-:R-:W-:-:S05]  /*00e0*/  IADD3 R9, PT, PT, R2, R5, RZ ;  /* 0x0000000502097210 */ /* 0x010fca0007ffe0ff */
[----:B------:R-:W-:Y:S01]  /*00f0*/  STG.E desc[UR4][R6.64], R9 ;  /* 0x0000000906007986 */ /* 0x000fe2000c101904 */
[----:B------:R-:W-:Y:S05]  /*0100*/  EXIT ;  /* 0x000000000000794d */ /* 0x000fea0003800000 */
.L_x_2:
        /* <DEDUP_REMOVED lines=15> */
.L_x_4:


//--------------------- .nv.shared.reserved.0     --------------------------
	.section	.nv.shared.reserved.0,"aw",@nobits
	.weak		__nv_reservedSMEM_offset_0_alias
	.size		__nv_reservedSMEM_offset_0_alias, 0, 64
	.other		__nv_reservedSMEM_offset_0_alias,@"STO_CUDA_RESERVED_SHARED STV_DEFAULT"
__nv_reservedSMEM_offset_0_alias:
	.zero		0
	.zero		64


//--------------------- .nv.constant0._Z20add_on_gpu_any_countPiS_S_i --------------------------
	.section	.nv.constant0._Z20add_on_gpu_any_countPiS_S_i,"a",@progbits
	.sectionflags	@""
	.align	4
.nv.constant0._Z20add_on_gpu_any_countPiS_S_i:
	.zero		924


//--------------------- .nv.constant0._Z10add_on_gpuPiS_S_i --------------------------
	.section	.nv.constant0._Z10add_on_gpuPiS_S_i,"a",@progbits
	.sectionflags	@""
	.align	4
.nv.constant0._Z10add_on_gpuPiS_S_i:
	.zero		924


//--------------------- SYMBOLS --------------------------

	.type		.nv.reservedSmem.offset0,@object
	.size		.nv.reservedSmem.offset0,0x4
